//
// Generated by NVIDIA NVVM Compiler
//
// Compiler Build ID: CL-36424714
// Cuda compilation tools, release 13.0, V13.0.88
// Based on NVVM 20.0.0
//

.version 9.0
.target sm_100
.address_size 64

	// .globl	_Z13conv2d_kernelPKfS0_S0_Pfiiiiii

.visible .entry _Z13conv2d_kernelPKfS0_S0_Pfiiiiii(
	.param .u64 .ptr .align 1 _Z13conv2d_kernelPKfS0_S0_Pfiiiiii_param_0,
	.param .u64 .ptr .align 1 _Z13conv2d_kernelPKfS0_S0_Pfiiiiii_param_1,
	.param .u64 .ptr .align 1 _Z13conv2d_kernelPKfS0_S0_Pfiiiiii_param_2,
	.param .u64 .ptr .align 1 _Z13conv2d_kernelPKfS0_S0_Pfiiiiii_param_3,
	.param .u32 _Z13conv2d_kernelPKfS0_S0_Pfiiiiii_param_4,
	.param .u32 _Z13conv2d_kernelPKfS0_S0_Pfiiiiii_param_5,
	.param .u32 _Z13conv2d_kernelPKfS0_S0_Pfiiiiii_param_6,
	.param .u32 _Z13conv2d_kernelPKfS0_S0_Pfiiiiii_param_7,
	.param .u32 _Z13conv2d_kernelPKfS0_S0_Pfiiiiii_param_8,
	.param .u32 _Z13conv2d_kernelPKfS0_S0_Pfiiiiii_param_9
)
{
	.reg .pred 	%p<65>;
	.reg .b32 	%r<97>;
	.reg .b32 	%f<107>;
	.reg .b64 	%rd<30>;

	ld.param.u64 	%rd11, [_Z13conv2d_kernelPKfS0_S0_Pfiiiiii_param_0];
	ld.param.u64 	%rd12, [_Z13conv2d_kernelPKfS0_S0_Pfiiiiii_param_1];
	ld.param.u64 	%rd9, [_Z13conv2d_kernelPKfS0_S0_Pfiiiiii_param_2];
	ld.param.u32 	%r40, [_Z13conv2d_kernelPKfS0_S0_Pfiiiiii_param_4];
	ld.param.u32 	%r35, [_Z13conv2d_kernelPKfS0_S0_Pfiiiiii_param_5];
	ld.param.u32 	%r36, [_Z13conv2d_kernelPKfS0_S0_Pfiiiiii_param_6];
	ld.param.u32 	%r37, [_Z13conv2d_kernelPKfS0_S0_Pfiiiiii_param_7];
	ld.param.u32 	%r38, [_Z13conv2d_kernelPKfS0_S0_Pfiiiiii_param_8];
	ld.param.u32 	%r39, [_Z13conv2d_kernelPKfS0_S0_Pfiiiiii_param_9];
	cvta.to.global.u64 	%rd1, %rd12;
	cvta.to.global.u64 	%rd2, %rd11;
	sub.s32 	%r41, %r36, %r39;
	sub.s32 	%r42, %r37, %r39;
	mov.u32 	%r43, %ctaid.x;
	mov.u32 	%r44, %ctaid.y;
	mov.u32 	%r45, %tid.x;
	mov.u32 	%r46, %tid.y;
	shl.b32 	%r47, %r44, 4;
	add.s32 	%r48, %r47, %r46;
	shl.b32 	%r49, %r43, 4;
	add.s32 	%r50, %r49, %r45;
	mov.u32 	%r51, %ctaid.z;
	div.u32 	%r5, %r51, %r38;
	mul.lo.s32 	%r52, %r5, %r38;
	sub.s32 	%r6, %r51, %r52;
	setp.ge.s32 	%p1, %r5, %r40;
	setp.ge.s32 	%p2, %r6, %r38;
	or.pred  	%p3, %p1, %p2;
	setp.gt.s32 	%p4, %r48, %r41;
	or.pred  	%p5, %p3, %p4;
	setp.gt.s32 	%p6, %r50, %r42;
	or.pred  	%p7, %p5, %p6;
	mov.f32 	%f84, 0f00000000;
	@%p7 bra 	$L__BB0_50;
	setp.lt.s32 	%p8, %r35, 1;
	@%p8 bra 	$L__BB0_47;
	setp.lt.s32 	%p9, %r39, 1;
	@%p9 bra 	$L__BB0_47;
	and.b32  	%r7, %r39, 7;
	and.b32  	%r8, %r39, 2147483640;
	and.b32  	%r9, %r39, 1;
	neg.s32 	%r10, %r8;
	mov.f32 	%f84, 0f00000000;
	mov.b32 	%r89, 0;
$L__BB0_4:
	mad.lo.s32 	%r55, %r5, %r35, %r89;
	mul.lo.s32 	%r12, %r55, %r36;
	mad.lo.s32 	%r56, %r6, %r35, %r89;
	mul.lo.s32 	%r13, %r56, %r39;
	mov.b32 	%r90, 0;
$L__BB0_5:
	setp.lt.u32 	%p10, %r39, 8;
	add.s32 	%r15, %r90, %r48;
	add.s32 	%r58, %r12, %r15;
	mul.lo.s32 	%r16, %r58, %r37;
	add.s32 	%r59, %r13, %r90;
	mul.lo.s32 	%r17, %r59, %r39;
	mov.b32 	%r95, 0;
	@%p10 bra 	$L__BB0_24;
	add.s32 	%r91, %r50, 3;
	mov.b32 	%r93, 0;
	mov.u32 	%r92, %r10;
$L__BB0_7:
	.pragma "nounroll";
	setp.ge.s32 	%p11, %r15, %r36;
	add.s32 	%r61, %r93, %r50;
	add.s32 	%r62, %r91, -3;
	setp.ge.s32 	%p12, %r62, %r37;
	add.s32 	%r63, %r61, %r16;
	mul.wide.s32 	%rd13, %r63, 4;
	add.s64 	%rd3, %rd2, %rd13;
	add.s32 	%r64, %r93, %r17;
	mul.wide.s32 	%rd14, %r64, 4;
	add.s64 	%rd4, %rd1, %rd14;
	or.pred  	%p13, %p11, %p12;
	@%p13 bra 	$L__BB0_9;
	ld.global.nc.f32 	%f47, [%rd3];
	ld.global.nc.f32 	%f48, [%rd4];
	fma.rn.f32 	%f84, %f47, %f48, %f84;
$L__BB0_9:
	add.s32 	%r65, %r91, -2;
	setp.ge.s32 	%p15, %r65, %r37;
	or.pred  	%p16, %p11, %p15;
	@%p16 bra 	$L__BB0_11;
	ld.global.nc.f32 	%f49, [%rd3+4];
	ld.global.nc.f32 	%f50, [%rd4+4];
	fma.rn.f32 	%f84, %f49, %f50, %f84;
$L__BB0_11:
	add.s32 	%r66, %r91, -1;
	setp.ge.s32 	%p18, %r66, %r37;
	or.pred  	%p19, %p11, %p18;
	@%p19 bra 	$L__BB0_13;
	ld.global.nc.f32 	%f51, [%rd3+8];
	ld.global.nc.f32 	%f52, [%rd4+8];
	fma.rn.f32 	%f84, %f51, %f52, %f84;
$L__BB0_13:
	setp.ge.s32 	%p21, %r91, %r37;
	or.pred  	%p22, %p11, %p21;
	@%p22 bra 	$L__BB0_15;
	ld.global.nc.f32 	%f53, [%rd3+12];
	ld.global.nc.f32 	%f54, [%rd4+12];
	fma.rn.f32 	%f84, %f53, %f54, %f84;
$L__BB0_15:
	add.s32 	%r67, %r91, 1;
	setp.ge.s32 	%p24, %r67, %r37;
	or.pred  	%p25, %p11, %p24;
	@%p25 bra 	$L__BB0_17;
	ld.global.nc.f32 	%f55, [%rd3+16];
	ld.global.nc.f32 	%f56, [%rd4+16];
	fma.rn.f32 	%f84, %f55, %f56, %f84;
$L__BB0_17:
	add.s32 	%r68, %r91, 2;
	setp.ge.s32 	%p27, %r68, %r37;
	or.pred  	%p28, %p11, %p27;
	@%p28 bra 	$L__BB0_19;
	ld.global.nc.f32 	%f57, [%rd3+20];
	ld.global.nc.f32 	%f58, [%rd4+20];
	fma.rn.f32 	%f84, %f57, %f58, %f84;
$L__BB0_19:
	add.s32 	%r69, %r91, 3;
	setp.ge.s32 	%p30, %r69, %r37;
	or.pred  	%p31, %p11, %p30;
	@%p31 bra 	$L__BB0_21;
	ld.global.nc.f32 	%f59, [%rd3+24];
	ld.global.nc.f32 	%f60, [%rd4+24];
	fma.rn.f32 	%f84, %f59, %f60, %f84;
$L__BB0_21:
	add.s32 	%r70, %r91, 4;
	setp.ge.s32 	%p33, %r70, %r37;
	or.pred  	%p34, %p11, %p33;
	@%p34 bra 	$L__BB0_23;
	ld.global.nc.f32 	%f61, [%rd3+28];
	ld.global.nc.f32 	%f62, [%rd4+28];
	fma.rn.f32 	%f84, %f61, %f62, %f84;
$L__BB0_23:
	add.s32 	%r93, %r93, 8;
	add.s32 	%r92, %r92, 8;
	add.s32 	%r91, %r91, 8;
	setp.ne.s32 	%p35, %r92, 0;
	mov.u32 	%r95, %r8;
	@%p35 bra 	$L__BB0_7;
$L__BB0_24:
	setp.eq.s32 	%p36, %r7, 0;
	@%p36 bra 	$L__BB0_45;
	add.s32 	%r71, %r7, -1;
	setp.lt.u32 	%p37, %r71, 3;
	@%p37 bra 	$L__BB0_35;
	setp.ge.s32 	%p38, %r15, %r36;
	add.s32 	%r26, %r95, %r50;
	setp.ge.s32 	%p39, %r26, %r37;
	add.s32 	%r73, %r26, %r16;
	mul.wide.s32 	%rd15, %r73, 4;
	add.s64 	%rd5, %rd2, %rd15;
	add.s32 	%r74, %r95, %r17;
	mul.wide.s32 	%rd16, %r74, 4;
	add.s64 	%rd6, %rd1, %rd16;
	or.pred  	%p40, %p38, %p39;
	@%p40 bra 	$L__BB0_28;
	ld.global.nc.f32 	%f64, [%rd5];
	ld.global.nc.f32 	%f65, [%rd6];
	fma.rn.f32 	%f84, %f64, %f65, %f84;
$L__BB0_28:
	add.s32 	%r75, %r26, 1;
	setp.ge.s32 	%p42, %r75, %r37;
	or.pred  	%p43, %p38, %p42;
	@%p43 bra 	$L__BB0_30;
	ld.global.nc.f32 	%f66, [%rd5+4];
	ld.global.nc.f32 	%f67, [%rd6+4];
	fma.rn.f32 	%f84, %f66, %f67, %f84;
$L__BB0_30:
	add.s32 	%r76, %r26, 2;
	setp.ge.s32 	%p45, %r76, %r37;
	or.pred  	%p46, %p38, %p45;
	@%p46 bra 	$L__BB0_32;
	ld.global.nc.f32 	%f68, [%rd5+8];
	ld.global.nc.f32 	%f69, [%rd6+8];
	fma.rn.f32 	%f84, %f68, %f69, %f84;
$L__BB0_32:
	add.s32 	%r77, %r26, 3;
	setp.ge.s32 	%p48, %r77, %r37;
	or.pred  	%p49, %p38, %p48;
	@%p49 bra 	$L__BB0_34;
	ld.global.nc.f32 	%f70, [%rd5+12];
	ld.global.nc.f32 	%f71, [%rd6+12];
	fma.rn.f32 	%f84, %f70, %f71, %f84;
$L__BB0_34:
	add.s32 	%r95, %r95, 4;
$L__BB0_35:
	and.b32  	%r78, %r39, 3;
	setp.eq.s32 	%p50, %r78, 0;
	@%p50 bra 	$L__BB0_45;
	setp.eq.s32 	%p51, %r78, 1;
	@%p51 bra 	$L__BB0_42;
	setp.ge.s32 	%p52, %r15, %r36;
	add.s32 	%r29, %r95, %r50;
	setp.ge.s32 	%p53, %r29, %r37;
	add.s32 	%r79, %r29, %r16;
	mul.wide.s32 	%rd17, %r79, 4;
	add.s64 	%rd7, %rd2, %rd17;
	add.s32 	%r80, %r95, %r17;
	mul.wide.s32 	%rd18, %r80, 4;
	add.s64 	%rd8, %rd1, %rd18;
	or.pred  	%p54, %p52, %p53;
	@%p54 bra 	$L__BB0_39;
	ld.global.nc.f32 	%f73, [%rd7];
	ld.global.nc.f32 	%f74, [%rd8];
	fma.rn.f32 	%f84, %f73, %f74, %f84;
$L__BB0_39:
	add.s32 	%r81, %r29, 1;
	setp.ge.s32 	%p56, %r81, %r37;
	or.pred  	%p57, %p52, %p56;
	@%p57 bra 	$L__BB0_41;
	ld.global.nc.f32 	%f75, [%rd7+4];
	ld.global.nc.f32 	%f76, [%rd8+4];
	fma.rn.f32 	%f84, %f75, %f76, %f84;
$L__BB0_41:
	add.s32 	%r95, %r95, 2;
$L__BB0_42:
	setp.eq.s32 	%p58, %r9, 0;
	@%p58 bra 	$L__BB0_45;
	setp.ge.s32 	%p59, %r15, %r36;
	add.s32 	%r32, %r95, %r50;
	setp.ge.s32 	%p60, %r32, %r37;
	or.pred  	%p61, %p59, %p60;
	@%p61 bra 	$L__BB0_45;
	add.s32 	%r82, %r32, %r16;
	add.s32 	%r83, %r95, %r17;
	mul.wide.s32 	%rd19, %r82, 4;
	add.s64 	%rd20, %rd2, %rd19;
	ld.global.nc.f32 	%f77, [%rd20];
	mul.wide.s32 	%rd21, %r83, 4;
	add.s64 	%rd22, %rd1, %rd21;
	ld.global.nc.f32 	%f78, [%rd22];
	fma.rn.f32 	%f84, %f77, %f78, %f84;
$L__BB0_45:
	add.s32 	%r90, %r90, 1;
	setp.ne.s32 	%p62, %r90, %r39;
	@%p62 bra 	$L__BB0_5;
	add.s32 	%r89, %r89, 1;
	setp.ne.s32 	%p63, %r89, %r35;
	@%p63 bra 	$L__BB0_4;
$L__BB0_47:
	setp.eq.s64 	%p64, %rd9, 0;
	@%p64 bra 	$L__BB0_49;
	cvta.to.global.u64 	%rd23, %rd9;
	mul.wide.u32 	%rd24, %r6, 4;
	add.s64 	%rd25, %rd23, %rd24;
	ld.global.nc.f32 	%f79, [%rd25];
	add.f32 	%f84, %f84, %f79;
$L__BB0_49:
	ld.param.u64 	%rd29, [_Z13conv2d_kernelPKfS0_S0_Pfiiiiii_param_3];
	mad.lo.s32 	%r84, %r5, %r38, %r6;
	mad.lo.s32 	%r85, %r84, %r41, %r84;
	add.s32 	%r86, %r85, %r48;
	mad.lo.s32 	%r87, %r86, %r42, %r86;
	add.s32 	%r88, %r87, %r50;
	cvta.to.global.u64 	%rd26, %rd29;
	mul.wide.s32 	%rd27, %r88, 4;
	add.s64 	%rd28, %rd26, %rd27;
	st.global.f32 	[%rd28], %f84;
$L__BB0_50:
	ret;

}


// ===== COMPILED SASS (sm_100) =====

	.target	sm_100

	.elftype	@"ET_EXEC"


//--------------------- .note.nv.tkinfo           --------------------------
	.section	.note.nv.tkinfo,"",@"SHT_NOTE"
	.sectionflags	@"SHF_NOTE_NV_TKINFO"
	.tkinfo
        /*0018*/ 	.word	0x00000002
        /*0030*/ 	.string	""
        /*0030*/ 	.string	"ptxas"
        /*0030*/ 	.string	"Cuda compilation tools, release 13.0, V13.0.88"
        /*0030*/ 	.string	"Build cuda_13.0.r13.0/compiler.36424714_0"
        /*0030*/ 	.string	"-arch sm_100 -m 64 "



//--------------------- .note.nv.cuinfo           --------------------------
	.section	.note.nv.cuinfo,"",@"SHT_NOTE"
	.sectionflags	@"SHF_NOTE_NV_CUINFO"
        /*0018*/ 	.short	0x0002
        /*001a*/ 	.short	0x0064
        /*001c*/ 	.short	0x0082
	.zero		2


//--------------------- .nv.info                  --------------------------
	.section	.nv.info,"",@"SHT_CUDA_INFO"
	.align	4


	//----- nvinfo : EIATTR_REGCOUNT
	.align		4
        /*0000*/ 	.byte	0x04, 0x2f
        /*0002*/ 	.short	(.L_1 - .L_0)
	.align		4
.L_0:
        /*0004*/ 	.word	index@(_Z13conv2d_kernelPKfS0_S0_Pfiiiiii)
        /*0008*/ 	.word	0x0000001c


	//----- nvinfo : EIATTR_FRAME_SIZE
	.align		4
.L_1:
        /*000c*/ 	.byte	0x04, 0x11
        /*000e*/ 	.short	(.L_3 - .L_2)
	.align		4
.L_2:
        /*0010*/ 	.word	index@(_Z13conv2d_kernelPKfS0_S0_Pfiiiiii)
        /*0014*/ 	.word	0x00000000


	//----- nvinfo : EIATTR_MIN_STACK_SIZE
	.align		4
.L_3:
        /*0018*/ 	.byte	0x04, 0x12
        /*001a*/ 	.short	(.L_5 - .L_4)
	.align		4
.L_4:
        /*001c*/ 	.word	index@(_Z13conv2d_kernelPKfS0_S0_Pfiiiiii)
        /*0020*/ 	.word	0x00000000
.L_5:


//--------------------- .nv.compat                --------------------------
	.section	.nv.compat,"",@"SHT_CUDA_COMPAT_INFO"
	.align	4
        /*0000*/ 	.byte	0x02, 0x09, 0x00, 0x00, 0x02, 0x02, 0x01, 0x00, 0x02, 0x05, 0x05, 0x00, 0x03, 0x07, 0x01, 0x01
        /*0010*/ 	.byte	0x02, 0x03, 0x00, 0x00, 0x02, 0x06, 0x01, 0x00, 0x04, 0x0b, 0x08, 0x00, 0x09, 0x00, 0x00, 0x00
        /*0020*/ 	.byte	0x00, 0x00, 0x00, 0x00


//--------------------- .nv.info._Z13conv2d_kernelPKfS0_S0_Pfiiiiii --------------------------
	.section	.nv.info._Z13conv2d_kernelPKfS0_S0_Pfiiiiii,"",@"SHT_CUDA_INFO"
	.sectionflags	@""
	.align	4


	//----- nvinfo : EIATTR_CUDA_API_VERSION
	.align		4
        /*0000*/ 	.byte	0x04, 0x37
        /*0002*/ 	.short	(.L_7 - .L_6)
.L_6:
        /*0004*/ 	.word	0x00000082


	//----- nvinfo : EIATTR_KPARAM_INFO
	.align		4
.L_7:
        /*0008*/ 	.byte	0x04, 0x17
        /*000a*/ 	.short	(.L_9 - .L_8)
.L_8:
        /*000c*/ 	.word	0x00000000
        /*0010*/ 	.short	0x0009
        /*0012*/ 	.short	0x0034
        /*0014*/ 	.byte	0x00, 0xf0, 0x11, 0x00


	//----- nvinfo : EIATTR_KPARAM_INFO
	.align		4
.L_9:
        /*0018*/ 	.byte	0x04, 0x17
        /*001a*/ 	.short	(.L_11 - .L_10)
.L_10:
        /*001c*/ 	.word	0x00000000
        /*0020*/ 	.short	0x0008
        /*0022*/ 	.short	0x0030
        /*0024*/ 	.byte	0x00, 0xf0, 0x11, 0x00


	//----- nvinfo : EIATTR_KPARAM_INFO
	.align		4
.L_11:
        /*0028*/ 	.byte	0x04, 0x17
        /*002a*/ 	.short	(.L_13 - .L_12)
.L_12:
        /*002c*/ 	.word	0x00000000
        /*0030*/ 	.short	0x0007
        /*0032*/ 	.short	0x002c
        /*0034*/ 	.byte	0x00, 0xf0, 0x11, 0x00


	//----- nvinfo : EIATTR_KPARAM_INFO
	.align		4
.L_13:
        /*0038*/ 	.byte	0x04, 0x17
        /*003a*/ 	.short	(.L_15 - .L_14)
.L_14:
        /*003c*/ 	.word	0x00000000
        /*0040*/ 	.short	0x0006
        /*0042*/ 	.short	0x0028
        /*0044*/ 	.byte	0x00, 0xf0, 0x11, 0x00


	//----- nvinfo : EIATTR_KPARAM_INFO
	.align		4
.L_15:
        /*0048*/ 	.byte	0x04, 0x17
        /*004a*/ 	.short	(.L_17 - .L_16)
.L_16:
        /*004c*/ 	.word	0x00000000
        /*0050*/ 	.short	0x0005
        /*0052*/ 	.short	0x0024
        /*0054*/ 	.byte	0x00, 0xf0, 0x11, 0x00


	//----- nvinfo : EIATTR_KPARAM_INFO
	.align		4
.L_17:
        /*0058*/ 	.byte	0x04, 0x17
        /*005a*/ 	.short	(.L_19 - .L_18)
.L_18:
        /*005c*/ 	.word	0x00000000
        /*0060*/ 	.short	0x0004
        /*0062*/ 	.short	0x0020
        /*0064*/ 	.byte	0x00, 0xf0, 0x11, 0x00


	//----- nvinfo : EIATTR_KPARAM_INFO
	.align		4
.L_19:
        /*0068*/ 	.byte	0x04, 0x17
        /*006a*/ 	.short	(.L_21 - .L_20)
.L_20:
        /*006c*/ 	.word	0x00000000
        /*0070*/ 	.short	0x0003
        /*0072*/ 	.short	0x0018
        /*0074*/ 	.byte	0x00, 0xf5, 0x21, 0x00


	//----- nvinfo : EIATTR_KPARAM_INFO
	.align		4
.L_21:
        /*0078*/ 	.byte	0x04, 0x17
        /*007a*/ 	.short	(.L_23 - .L_22)
.L_22:
        /*007c*/ 	.word	0x00000000
        /*0080*/ 	.short	0x0002
        /*0082*/ 	.short	0x0010
        /*0084*/ 	.byte	0x00, 0xf5, 0x21, 0x00


	//----- nvinfo : EIATTR_KPARAM_INFO
	.align		4
.L_23:
        /*0088*/ 	.byte	0x04, 0x17
        /*008a*/ 	.short	(.L_25 - .L_24)
.L_24:
        /*008c*/ 	.word	0x00000000
        /*0090*/ 	.short	0x0001
        /*0092*/ 	.short	0x0008
        /*0094*/ 	.byte	0x00, 0xf5, 0x21, 0x00


	//----- nvinfo : EIATTR_KPARAM_INFO
	.align		4
.L_25:
        /*0098*/ 	.byte	0x04, 0x17
        /*009a*/ 	.short	(.L_27 - .L_26)
.L_26:
        /*009c*/ 	.word	0x00000000
        /*00a0*/ 	.short	0x0000
        /*00a2*/ 	.short	0x0000
        /*00a4*/ 	.byte	0x00, 0xf5, 0x21, 0x00


	//----- nvinfo : EIATTR_SPARSE_MMA_MASK
	.align		4
.L_27:
        /*00a8*/ 	.byte	0x03, 0x50
        /*00aa*/ 	.short	0x0000


	//----- nvinfo : EIATTR_MAXREG_COUNT
	.align		4
        /*00ac*/ 	.byte	0x03, 0x1b
        /*00ae*/ 	.short	0x00ff


	//----- nvinfo : EIATTR_MERCURY_ISA_VERSION
	.align		4
        /*00b0*/ 	.byte	0x03, 0x5f
        /*00b2*/ 	.short	0x0101


	//----- nvinfo : EIATTR_VRC_CTA_INIT_COUNT
	.align		4
        /*00b4*/ 	.byte	0x02, 0x4a
	.zero		1
	.zero		1


	//----- nvinfo : EIATTR_EXIT_INSTR_OFFSETS
	.align		4
        /*00b8*/ 	.byte	0x04, 0x1c
        /*00ba*/ 	.short	(.L_29 - .L_28)


	//   ....[0]....
.L_28:
        /*00bc*/ 	.word	0x00000250


	//   ....[1]....
        /*00c0*/ 	.word	0x00000dd0


	//----- nvinfo : EIATTR_CRS_STACK_SIZE
	.align		4
.L_29:
        /*00c4*/ 	.byte	0x04, 0x1e
        /*00c6*/ 	.short	(.L_31 - .L_30)
.L_30:
        /*00c8*/ 	.word	0x00000000


	//----- nvinfo : EIATTR_CBANK_PARAM_SIZE
	.align		4
.L_31:
        /*00cc*/ 	.byte	0x03, 0x19
        /*00ce*/ 	.short	0x0038


	//----- nvinfo : EIATTR_PARAM_CBANK
	.align		4
        /*00d0*/ 	.byte	0x04, 0x0a
        /*00d2*/ 	.short	(.L_33 - .L_32)
	.align		4
.L_32:
        /*00d4*/ 	.word	index@(.nv.constant0._Z13conv2d_kernelPKfS0_S0_Pfiiiiii)
        /*00d8*/ 	.short	0x0380
        /*00da*/ 	.short	0x0038


	//----- nvinfo : EIATTR_SW_WAR
	.align		4
.L_33:
        /*00dc*/ 	.byte	0x04, 0x36
        /*00de*/ 	.short	(.L_35 - .L_34)
.L_34:
        /*00e0*/ 	.word	0x00000008
.L_35:


//--------------------- .nv.callgraph             --------------------------
	.section	.nv.callgraph,"",@"SHT_CUDA_CALLGRAPH"
	.align	4
	.sectionentsize	8
	.align		4
        /*0000*/ 	.word	0x00000000
	.align		4
        /*0004*/ 	.word	0xffffffff
	.align		4
        /*0008*/ 	.word	0x00000000
	.align		4
        /*000c*/ 	.word	0xfffffffe
	.align		4
        /*0010*/ 	.word	0x00000000
	.align		4
        /*0014*/ 	.word	0xfffffffd
	.align		4
        /*0018*/ 	.word	0x00000000
	.align		4
        /*001c*/ 	.word	0xfffffffc


//--------------------- .text._Z13conv2d_kernelPKfS0_S0_Pfiiiiii --------------------------
	.section	.text._Z13conv2d_kernelPKfS0_S0_Pfiiiiii,"ax",@progbits
	.align	128
        .global         _Z13conv2d_kernelPKfS0_S0_Pfiiiiii
        .type           _Z13conv2d_kernelPKfS0_S0_Pfiiiiii,@function
        .size           _Z13conv2d_kernelPKfS0_S0_Pfiiiiii,(.L_x_10 - _Z13conv2d_kernelPKfS0_S0_Pfiiiiii)
        .other          _Z13conv2d_kernelPKfS0_S0_Pfiiiiii,@"STO_CUDA_ENTRY STV_DEFAULT"
_Z13conv2d_kernelPKfS0_S0_Pfiiiiii:
.text._Z13conv2d_kernelPKfS0_S0_Pfiiiiii:
[----:B------:R-:W-:Y:S01]  /*0000*/  LDC R1, c[0x0][0x37c] ;  /* 0x0000df00ff017b82 */ /* 0x000fe20000000800 */
[----:B------:R-:W0:Y:S01]  /*0010*/  LDCU.64 UR10, c[0x0][0x3b0] ;  /* 0x00007600ff0a77ac */ /* 0x000e220008000a00 */
[----:B------:R-:W1:Y:S06]  /*0020*/  S2R R7, SR_CTAID.Z ;  /* 0x0000000000077919 */ /* 0x000e6c0000002700 */
[----:B------:R-:W2:Y:S01]  /*0030*/  LDC R9, c[0x0][0x3a0] ;  /* 0x0000e800ff097b82 */ /* 0x000ea20000000800 */
[----:B------:R-:W3:Y:S01]  /*0040*/  LDCU.64 UR4, c[0x0][0x3a8] ;  /* 0x00007500ff0477ac */ /* 0x000ee20008000a00 */
[----:B------:R-:W4:Y:S01]  /*0050*/  S2R R8, SR_CTAID.X ;  /* 0x0000000000087919 */ /* 0x000f220000002500 */
[----:B0-----:R-:W0:Y:S01]  /*0060*/  I2F.U32.RP R4, UR10 ;  /* 0x0000000a00047d06 */ /* 0x001e220008209000 */
[----:B------:R-:W-:Y:S01]  /*0070*/  ISETP.NE.U32.AND P2, PT, RZ, UR10, PT ;  /* 0x0000000aff007c0c */ /* 0x000fe2000bf45070 */
[----:B---3--:R-:W-:-:S02]  /*0080*/  UIADD3 UR4, UPT, UPT, UR4, -UR11, URZ ;  /* 0x8000000b04047290 */ /* 0x008fc4000fffe0ff */
[----:B------:R-:W-:-:S04]  /*0090*/  UIADD3 UR5, UPT, UPT, -UR11, UR5, URZ ;  /* 0x000000050b057290 */ /* 0x000fc8000fffe1ff */
[----:B0-----:R-:W0:Y:S02]  /*00a0*/  MUFU.RCP R4, R4 ;  /* 0x0000000400047308 */ /* 0x001e240000001000 */
[----:B0-----:R-:W-:-:S06]  /*00b0*/  IADD3 R2, PT, PT, R4, 0xffffffe, RZ ;  /* 0x0ffffffe04027810 */ /* 0x001fcc0007ffe0ff */
[----:B------:R0:W3:Y:S02]  /*00c0*/  F2I.FTZ.U32.TRUNC.NTZ R3, R2 ;  /* 0x0000000200037305 */ /* 0x0000e4000021f000 */
[----:B0-----:R-:W-:Y:S02]  /*00d0*/  HFMA2 R2, -RZ, RZ, 0, 0 ;  /* 0x00000000ff027431 */ /* 0x001fe400000001ff */
[----:B---3--:R-:W-:-:S04]  /*00e0*/  IMAD.MOV R5, RZ, RZ, -R3 ;  /* 0x000000ffff057224 */ /* 0x008fc800078e0a03 */
[----:B------:R-:W-:-:S04]  /*00f0*/  IMAD R5, R5, UR10, RZ ;  /* 0x0000000a05057c24 */ /* 0x000fc8000f8e02ff */
[----:B------:R-:W-:Y:S02]  /*0100*/  IMAD.HI.U32 R0, R3, R5, R2 ;  /* 0x0000000503007227 */ /* 0x000fe400078e0002 */
[----:B------:R-:W0:Y:S04]  /*0110*/  S2R R5, SR_TID.Y ;  /* 0x0000000000057919 */ /* 0x000e280000002200 */
[----:B-1----:R-:W-:-:S04]  /*0120*/  IMAD.HI.U32 R0, R0, R7, RZ ;  /* 0x0000000700007227 */ /* 0x002fc800078e00ff */
[----:B------:R-:W-:-:S04]  /*0130*/  IMAD.MOV R6, RZ, RZ, -R0 ;  /* 0x000000ffff067224 */ /* 0x000fc800078e0a00 */
[----:B------:R-:W-:Y:S02]  /*0140*/  IMAD R3, R6, UR10, R7 ;  /* 0x0000000a06037c24 */ /* 0x000fe4000f8e0207 */
[----:B------:R-:W0:Y:S03]  /*0150*/  S2R R6, SR_CTAID.Y ;  /* 0x0000000000067919 */ /* 0x000e260000002600 */
[----:B------:R-:W-:-:S13]  /*0160*/  ISETP.GE.U32.AND P0, PT, R3, UR10, PT ;  /* 0x0000000a03007c0c */ /* 0x000fda000bf06070 */
[----:B------:R-:W-:Y:S01]  /*0170*/  @P0 IADD3 R3, PT, PT, R3, -UR10, RZ ;  /* 0x8000000a03030c10 */ /* 0x000fe2000fffe0ff */
[----:B------:R-:W-:-:S03]  /*0180*/  @P0 VIADD R0, R0, 0x1 ;  /* 0x0000000100000836 */ /* 0x000fc60000000000 */
[----:B------:R-:W-:Y:S02]  /*0190*/  ISETP.GE.U32.AND P1, PT, R3, UR10, PT ;  /* 0x0000000a03007c0c */ /* 0x000fe4000bf26070 */
[----:B------:R-:W4:Y:S01]  /*01a0*/  S2R R3, SR_TID.X ;  /* 0x0000000000037919 */ /* 0x000f220000002100 */
[----:B0-----:R-:W-:-:S10]  /*01b0*/  IMAD R6, R6, 0x10, R5 ;  /* 0x0000001006067824 */ /* 0x001fd400078e0205 */
[----:B------:R-:W-:Y:S02]  /*01c0*/  @P1 IADD3 R0, PT, PT, R0, 0x1, RZ ;  /* 0x0000000100001810 */ /* 0x000fe40007ffe0ff */
[----:B------:R-:W-:-:S04]  /*01d0*/  @!P2 LOP3.LUT R0, RZ, UR10, RZ, 0x33, !PT ;  /* 0x0000000aff00ac12 */ /* 0x000fc8000f8e33ff */
[----:B------:R-:W-:-:S05]  /*01e0*/  IADD3 R2, PT, PT, -R0, RZ, RZ ;  /* 0x000000ff00027210 */ /* 0x000fca0007ffe1ff */
[----:B------:R-:W-:-:S05]  /*01f0*/  IMAD R7, R2, UR10, R7 ;  /* 0x0000000a02077c24 */ /* 0x000fca000f8e0207 */
[----:B------:R-:W-:-:S04]  /*0200*/  ISETP.GE.AND P0, PT, R7, UR10, PT ;  /* 0x0000000a07007c0c */ /* 0x000fc8000bf06270 */
[----:B--2---:R-:W-:Y:S02]  /*0210*/  ISETP.GE.OR P0, PT, R0, R9, P0 ;  /* 0x000000090000720c */ /* 0x004fe40000706670 */
[----:B----4-:R-:W-:Y:S02]  /*0220*/  LEA R8, R8, R3, 0x4 ;  /* 0x0000000308087211 */ /* 0x010fe400078e20ff */
[----:B------:R-:W-:-:S04]  /*0230*/  ISETP.GT.OR P0, PT, R6, UR4, P0 ;  /* 0x0000000406007c0c */ /* 0x000fc80008704670 */
[----:B------:R-:W-:-:S13]  /*0240*/  ISETP.GT.OR P0, PT, R8, UR5, P0 ;  /* 0x0000000508007c0c */ /* 0x000fda0008704670 */
[----:B------:R-:W-:Y:S05]  /*0250*/  @P0 EXIT ;  /* 0x000000000000094d */ /* 0x000fea0003800000 */
[----:B------:R-:W0:Y:S01]  /*0260*/  LDCU UR4, c[0x0][0x3a4] ;  /* 0x00007480ff0477ac */ /* 0x000e220008000800 */
[----:B------:R-:W-:Y:S01]  /*0270*/  MOV R9, RZ ;  /* 0x000000ff00097202 */ /* 0x000fe20000000f00 */
[----:B------:R-:W-:Y:S01]  /*0280*/  UISETP.GE.AND UP0, UPT, UR11, 0x1, UPT ;  /* 0x000000010b00788c */ /* 0x000fe2000bf06270 */
[----:B------:R-:W1:Y:S03]  /*0290*/  LDCU.64 UR12, c[0x0][0x358] ;  /* 0x00006b00ff0c77ac */ /* 0x000e660008000a00 */
[----:B0-----:R-:W-:-:S09]  /*02a0*/  UISETP.LT.OR UP0, UPT, UR4, 0x1, !UP0 ;  /* 0x000000010400788c */ /* 0x001fd2000c701670 */
[----:B-1----:R-:W-:Y:S05]  /*02b0*/  BRA.U UP0, `(.L_x_0) ;  /* 0x0000000900747547 */ /* 0x002fea000b800000 */
[----:B------:R-:W-:Y:S01]  /*02c0*/  ULOP3.LUT UR7, UR11, 0x7ffffff8, URZ, 0xc0, !UPT ;  /* 0x7ffffff80b077892 */ /* 0x000fe2000f8ec0ff */
[----:B------:R-:W-:Y:S01]  /*02d0*/  IMAD.MOV.U32 R9, RZ, RZ, RZ ;  /* 0x000000ffff097224 */ /* 0x000fe200078e00ff */
[----:B------:R-:W-:Y:S02]  /*02e0*/  ULOP3.LUT UR10, UR11, 0x7, URZ, 0xc0, !UPT ;  /* 0x000000070b0a7892 */ /* 0x000fe4000f8ec0ff */
[----:B------:R-:W-:Y:S01]  /*02f0*/  UIADD3 UR9, UPT, UPT, -UR7, URZ, URZ ;  /* 0x000000ff07097290 */ /* 0x000fe2000fffe1ff */
[----:B------:R-:W-:-:S11]  /*0300*/  UMOV UR4, URZ ;  /* 0x000000ff00047c82 */ /* 0x000fd60008000000 */
.L_x_8:
[----:B------:R-:W0:Y:S01]  /*0310*/  LDC R2, c[0x0][0x3a4] ;  /* 0x0000e900ff027b82 */ /* 0x000e220000000800 */
[----:B------:R-:W-:Y:S01]  /*0320*/  UMOV UR5, URZ ;  /* 0x000000ff00057c82 */ /* 0x000fe20008000000 */
[-C--:B0-----:R-:W-:Y:S02]  /*0330*/  IMAD R10, R0, R2.reuse, UR4 ;  /* 0x00000004000a7e24 */ /* 0x081fe4000f8e0202 */
[----:B------:R-:W-:Y:S01]  /*0340*/  IMAD R11, R7, R2, UR4 ;  /* 0x00000004070b7e24 */ /* 0x000fe2000f8e0202 */
[----:B------:R-:W-:-:S06]  /*0350*/  UIADD3 UR4, UPT, UPT, UR4, 0x1, URZ ;  /* 0x0000000104047890 */ /* 0x000fcc000fffe0ff */
[----:B------:R-:W-:-:S13]  /*0360*/  ISETP.NE.AND P1, PT, R2, UR4, PT ;  /* 0x0000000402007c0c */ /* 0x000fda000bf25270 */
.L_x_7:
[----:B------:R-:W0:Y:S01]  /*0370*/  LDCU UR6, c[0x0][0x3b4] ;  /* 0x00007680ff0677ac */ /* 0x000e220008000800 */
[----:B------:R-:W-:Y:S01]  /*0380*/  IADD3 R13, PT, PT, R6, UR5, RZ ;  /* 0x00000005060d7c10 */ /* 0x000fe2000fffe0ff */
[----:B------:R-:W1:Y:S01]  /*0390*/  LDCU UR8, c[0x0][0x3a8] ;  /* 0x00007500ff0877ac */ /* 0x000e620008000800 */
[----:B0-----:R-:W-:Y:S01]  /*03a0*/  MOV R12, UR6 ;  /* 0x00000006000c7c02 */ /* 0x001fe20008000f00 */
[----:B------:R-:W-:-:S03]  /*03b0*/  UMOV UR6, URZ ;  /* 0x000000ff00067c82 */ /* 0x000fc60008000000 */
[----:B------:R-:W-:Y:S01]  /*03c0*/  ISETP.GE.U32.AND P0, PT, R12, 0x8, PT ;  /* 0x000000080c00780c */ /* 0x000fe20003f06070 */
[----:B------:R-:W-:Y:S01]  /*03d0*/  IMAD R15, R11, R12, UR5 ;  /* 0x000000050b0f7e24 */ /* 0x000fe2000f8e020c */
[----:B------:R-:W-:Y:S01]  /*03e0*/  UIADD3 UR5, UPT, UPT, UR5, 0x1, URZ ;  /* 0x0000000105057890 */ /* 0x000fe2000fffe0ff */
[----:B-1----:R-:W-:-:S05]  /*03f0*/  IMAD R14, R10, UR8, R13 ;  /* 0x000000080a0e7c24 */ /* 0x002fca000f8e020d */
[----:B------:R-:W-:-:S05]  /*0400*/  ISETP.NE.AND P2, PT, R12, UR5, PT ;  /* 0x000000050c007c0c */ /* 0x000fca000bf45270 */
[----:B------:R-:W-:Y:S08]  /*0410*/  @!P0 BRA `(.L_x_1) ;  /* 0x0000000000e88947 */ /* 0x000ff00003800000 */
[----:B------:R-:W-:Y:S01]  /*0420*/  VIADD R16, R8, 0x3 ;  /* 0x0000000308107836 */ /* 0x000fe20000000000 */
[----:B------:R-:W-:Y:S01]  /*0430*/  ISETP.GE.AND P0, PT, R13, UR8, PT ;  /* 0x000000080d007c0c */ /* 0x000fe2000bf06270 */
[----:B------:R-:W0:Y:S01]  /*0440*/  LDCU UR14, c[0x0][0x3ac] ;  /* 0x00007580ff0e77ac */ /* 0x000e220008000800 */
[----:B------:R-:W-:Y:S01]  /*0450*/  UMOV UR6, URZ ;  /* 0x000000ff00067c82 */ /* 0x000fe20008000000 */
[----:B------:R-:W-:-:S10]  /*0460*/  UMOV UR8, UR9 ;  /* 0x0000000900087c82 */ /* 0x000fd40008000000 */
.L_x_2:
[----:B------:R-:W1:Y:S01]  /*0470*/  LDC R12, c[0x0][0x3b4] ;  /* 0x0000ed00ff0c7b82 */ /* 0x000e620000000800 */
[----:B------:R-:W-:Y:S01]  /*0480*/  IADD3 R18, PT, PT, R16, -0x3, RZ ;  /* 0xfffffffd10127810 */ /* 0x000fe20007ffe0ff */
[----:B------:R-:W-:Y:S01]  /*0490*/  VIADD R17, R8, UR6 ;  /* 0x0000000608117c36 */ /* 0x000fe20008000000 */
[----:B------:R-:W-:Y:S02]  /*04a0*/  IADD3 R19, PT, PT, R16, -0x2, RZ ;  /* 0xfffffffe10137810 */ /* 0x000fe40007ffe0ff */
[----:B0-----:R-:W-:Y:S01]  /*04b0*/  ISETP.GE.OR P5, PT, R18, UR14, P0 ;  /* 0x0000000e12007c0c */ /* 0x001fe200087a6670 */
[----:B------:R-:W-:Y:S01]  /*04c0*/  IMAD R17, R14, UR14, R17 ;  /* 0x0000000e0e117c24 */ /* 0x000fe2000f8e0211 */
[----:B------:R-:W-:Y:S01]  /*04d0*/  ISETP.GE.OR P6, PT, R19, UR14, P0 ;  /* 0x0000000e13007c0c */ /* 0x000fe200087c6670 */
[----:B------:R-:W0:Y:S01]  /*04e0*/  LDC.64 R4, c[0x0][0x380] ;  /* 0x0000e000ff047b82 */ /* 0x000e220000000a00 */
[C---:B------:R-:W-:Y:S02]  /*04f0*/  IADD3 R18, PT, PT, R16.reuse, -0x1, RZ ;  /* 0xffffffff10127810 */ /* 0x040fe40007ffe0ff */
[----:B------:R-:W-:-:S02]  /*0500*/  ISETP.GE.OR P4, PT, R16, UR14, P0 ;  /* 0x0000000e10007c0c */ /* 0x000fc40008786670 */
[----:B------:R-:W-:-:S03]  /*0510*/  ISETP.GE.OR P3, PT, R18, UR14, P0 ;  /* 0x0000000e12007c0c */ /* 0x000fc60008766670 */
[----:B------:R-:W2:Y:S01]  /*0520*/  LDC.64 R2, c[0x0][0x388] ;  /* 0x0000e200ff027b82 */ /* 0x000ea20000000a00 */
[----:B-1----:R-:W-:Y:S02]  /*0530*/  IMAD R19, R15, R12, UR6 ;  /* 0x000000060f137e24 */ /* 0x002fe4000f8e020c */
[----:B0-----:R-:W-:-:S05]  /*0540*/  IMAD.WIDE R4, R17, 0x4, R4 ;  /* 0x0000000411047825 */ /* 0x001fca00078e0204 */
[----:B------:R-:W3:Y:S01]  /*0550*/  @!P5 LDG.E.CONSTANT R18, desc[UR12][R4.64] ;  /* 0x0000000c0412d981 */ /* 0x000ee2000c1e9900 */
[----:B--2---:R-:W-:-:S03]  /*0560*/  IMAD.WIDE R2, R19, 0x4, R2 ;  /* 0x0000000413027825 */ /* 0x004fc600078e0202 */
[----:B------:R-:W2:Y:S04]  /*0570*/  @!P6 LDG.E.CONSTANT R20, desc[UR12][R4.64+0x4] ;  /* 0x0000040c0414e981 */ /* 0x000ea8000c1e9900 */
[----:B------:R-:W3:Y:S04]  /*0580*/  @!P5 LDG.E.CONSTANT R17, desc[UR12][R2.64] ;  /* 0x0000000c0211d981 */ /* 0x000ee8000c1e9900 */
[----:B------:R-:W2:Y:S04]  /*0590*/  @!P6 LDG.E.CONSTANT R19, desc[UR12][R2.64+0x4] ;  /* 0x0000040c0213e981 */ /* 0x000ea8000c1e9900 */
[----:B------:R-:W4:Y:S04]  /*05a0*/  @!P3 LDG.E.CONSTANT R22, desc[UR12][R4.64+0x8] ;  /* 0x0000080c0416b981 */ /* 0x000f28000c1e9900 */
[----:B------:R-:W4:Y:S04]  /*05b0*/  @!P3 LDG.E.CONSTANT R21, desc[UR12][R2.64+0x8] ;  /* 0x0000080c0215b981 */ /* 0x000f28000c1e9900 */
[----:B------:R-:W5:Y:S04]  /*05c0*/  @!P4 LDG.E.CONSTANT R24, desc[UR12][R4.64+0xc] ;  /* 0x00000c0c0418c981 */ /* 0x000f68000c1e9900 */
[----:B------:R-:W5:Y:S01]  /*05d0*/  @!P4 LDG.E.CONSTANT R23, desc[UR12][R2.64+0xc] ;  /* 0x00000c0c0217c981 */ /* 0x000f62000c1e9900 */
[----:B------:R-:W-:Y:S01]  /*05e0*/  IADD3 R25, PT, PT, R16, 0x1, RZ ;  /* 0x0000000110197810 */ /* 0x000fe20007ffe0ff */
[----:B---3--:R-:W-:Y:S01]  /*05f0*/  @!P5 FFMA R9, R18, R17, R9 ;  /* 0x000000111209d223 */ /* 0x008fe20000000009 */
[----:B------:R-:W-:-:S02]  /*0600*/  VIADD R17, R16, 0x2 ;  /* 0x0000000210117836 */ /* 0x000fc40000000000 */
[----:B------:R-:W-:Y:S01]  /*0610*/  ISETP.GE.OR P5, PT, R25, UR14, P0 ;  /* 0x0000000e19007c0c */ /* 0x000fe200087a6670 */
[----:B--2---:R-:W-:Y:S01]  /*0620*/  @!P6 FFMA R9, R20, R19, R9 ;  /* 0x000000131409e223 */ /* 0x004fe20000000009 */
[C---:B------:R-:W-:Y:S02]  /*0630*/  IADD3 R18, PT, PT, R16.reuse, 0x3, RZ ;  /* 0x0000000310127810 */ /* 0x040fe40007ffe0ff */
[----:B------:R-:W-:Y:S02]  /*0640*/  ISETP.GE.OR P6, PT, R17, UR14, P0 ;  /* 0x0000000e11007c0c */ /* 0x000fe400087c6670 */
[----:B------:R-:W-:Y:S01]  /*0650*/  IADD3 R17, PT, PT, R16, 0x4, RZ ;  /* 0x0000000410117810 */ /* 0x000fe20007ffe0ff */
[----:B----4-:R-:W-:Y:S01]  /*0660*/  @!P3 FFMA R9, R22, R21, R9 ;  /* 0x000000151609b223 */ /* 0x010fe20000000009 */
[----:B------:R-:W-:-:S05]  /*0670*/  ISETP.GE.OR P3, PT, R18, UR14, P0 ;  /* 0x0000000e12007c0c */ /* 0x000fca0008766670 */
[----:B------:R-:W2:Y:S01]  /*0680*/  @!P5 LDG.E.CONSTANT R18, desc[UR12][R4.64+0x10] ;  /* 0x0000100c0412d981 */ /* 0x000ea2000c1e9900 */
[----:B-----5:R-:W-:Y:S01]  /*0690*/  @!P4 FFMA R9, R24, R23, R9 ;  /* 0x000000171809c223 */ /* 0x020fe20000000009 */
[----:B------:R-:W-:Y:S02]  /*06a0*/  ISETP.GE.OR P4, PT, R17, UR14, P0 ;  /* 0x0000000e11007c0c */ /* 0x000fe40008786670 */
[----:B------:R-:W3:Y:S04]  /*06b0*/  @!P6 LDG.E.CONSTANT R20, desc[UR12][R4.64+0x14] ;  /* 0x0000140c0414e981 */ /* 0x000ee8000c1e9900 */
[----:B------:R-:W2:Y:S04]  /*06c0*/  @!P5 LDG.E.CONSTANT R17, desc[UR12][R2.64+0x10] ;  /* 0x0000100c0211d981 */ /* 0x000ea8000c1e9900 */
[----:B------:R-:W3:Y:S04]  /*06d0*/  @!P6 LDG.E.CONSTANT R19, desc[UR12][R2.64+0x14] ;  /* 0x0000140c0213e981 */ /* 0x000ee8000c1e9900 */
[----:B------:R-:W4:Y:S04]  /*06e0*/  @!P3 LDG.E.CONSTANT R22, desc[UR12][R4.64+0x18] ;  /* 0x0000180c0416b981 */ /* 0x000f28000c1e9900 */
[----:B------:R-:W4:Y:S04]  /*06f0*/  @!P3 LDG.E.CONSTANT R21, desc[UR12][R2.64+0x18] ;  /* 0x0000180c0215b981 */ /* 0x000f28000c1e9900 */
[----:B------:R-:W5:Y:S04]  /*0700*/  @!P4 LDG.E.CONSTANT R24, desc[UR12][R4.64+0x1c] ;  /* 0x00001c0c0418c981 */ /* 0x000f68000c1e9900 */
[----:B------:R-:W5:Y:S01]  /*0710*/  @!P4 LDG.E.CONSTANT R23, desc[UR12][R2.64+0x1c] ;  /* 0x00001c0c0217c981 */ /* 0x000f62000c1e9900 */
[----:B------:R-:W-:-:S04]  /*0720*/  UIADD3 UR8, UPT, UPT, UR8, 0x8, URZ ;  /* 0x0000000808087890 */ /* 0x000fc8000fffe0ff */
[----:B------:R-:W-:Y:S01]  /*0730*/  UISETP.NE.AND UP0, UPT, UR8, URZ, UPT ;  /* 0x000000ff0800728c */ /* 0x000fe2000bf05270 */
[----:B------:R-:W-:Y:S01]  /*0740*/  VIADD R16, R16, 0x8 ;  /* 0x0000000810107836 */ /* 0x000fe20000000000 */
[----:B------:R-:W-:Y:S01]  /*0750*/  UIADD3 UR6, UPT, UPT, UR6, 0x8, URZ ;  /* 0x0000000806067890 */ /* 0x000fe2000fffe0ff */
[----:B--2---:R-:W-:-:S04]  /*0760*/  @!P5 FFMA R9, R18, R17, R9 ;  /* 0x000000111209d223 */ /* 0x004fc80000000009 */
[----:B---3--:R-:W-:-:S04]  /*0770*/  @!P6 FFMA R9, R20, R19, R9 ;  /* 0x000000131409e223 */ /* 0x008fc80000000009 */
[----:B----4-:R-:W-:-:S04]  /*0780*/  @!P3 FFMA R9, R22, R21, R9 ;  /* 0x000000151609b223 */ /* 0x010fc80000000009 */
[----:B-----5:R-:W-:Y:S01]  /*0790*/  @!P4 FFMA R9, R24, R23, R9 ;  /* 0x000000171809c223 */ /* 0x020fe20000000009 */
[----:B------:R-:W-:Y:S06]  /*07a0*/  BRA.U UP0, `(.L_x_2) ;  /* 0xfffffffd00307547 */ /* 0x000fec000b83ffff */
[----:B------:R-:W-:-:S05]  /*07b0*/  UMOV UR6, UR7 ;  /* 0x0000000700067c82 */ /* 0x000fca0008000000 */
.L_x_1:
[----:B------:R-:W-:-:S09]  /*07c0*/  UISETP.NE.AND UP0, UPT, UR10, URZ, UPT ;  /* 0x000000ff0a00728c */ /* 0x000fd2000bf05270 */
[----:B------:R-:W-:Y:S05]  /*07d0*/  BRA.U !UP0, `(.L_x_3) ;  /* 0x0000000508247547 */ /* 0x000fea000b800000 */
[----:B------:R-:W-:Y:S01]  /*07e0*/  UIADD3 UR8, UPT, UPT, UR10, -0x1, URZ ;  /* 0xffffffff0a087890 */ /* 0x000fe2000fffe0ff */
[----:B------:R-:W-:-:S03]  /*07f0*/  LOP3.LUT P3, R22, R12, 0x3, RZ, 0xc0, !PT ;  /* 0x000000030c167812 */ /* 0x000fc6000786c0ff */
[----:B------:R-:W-:-:S09]  /*0800*/  UISETP.GE.U32.AND UP0, UPT, UR8, 0x3, UPT ;  /* 0x000000030800788c */ /* 0x000fd2000bf06070 */
[----:B------:R-:W-:Y:S05]  /*0810*/  BRA.U !UP0, `(.L_x_4) ;  /* 0x0000000108747547 */ /* 0x000fea000b800000 */
[----:B------:R-:W0:Y:S01]  /*0820*/  LDCU.64 UR14, c[0x0][0x3a8] ;  /* 0x00007500ff0e77ac */ /* 0x000e220008000a00 */
[----:B------:R-:W1:Y:S01]  /*0830*/  LDC.64 R4, c[0x0][0x380] ;  /* 0x0000e000ff047b82 */ /* 0x000e620000000a00 */
[----:B------:R-:W-:Y:S01]  /*0840*/  IADD3 R21, PT, PT, R8, UR6, RZ ;  /* 0x0000000608157c10 */ /* 0x000fe2000fffe0ff */
[----:B------:R-:W-:-:S03]  /*0850*/  IMAD R19, R15, R12, UR6 ;  /* 0x000000060f137e24 */ /* 0x000fc6000f8e020c */
[C---:B------:R-:W-:Y:S01]  /*0860*/  IADD3 R16, PT, PT, R21.reuse, 0x1, RZ ;  /* 0x0000000115107810 */ /* 0x040fe20007ffe0ff */
[----:B------:R-:W-:Y:S02]  /*0870*/  VIADD R18, R21, 0x2 ;  /* 0x0000000215127836 */ /* 0x000fe40000000000 */
[----:B------:R-:W2:Y:S01]  /*0880*/  LDC.64 R2, c[0x0][0x388] ;  /* 0x0000e200ff027b82 */ /* 0x000ea20000000a00 */
[----:B0-----:R-:W-:Y:S01]  /*0890*/  ISETP.GE.AND P0, PT, R13, UR14, PT ;  /* 0x0000000e0d007c0c */ /* 0x001fe2000bf06270 */
[----:B------:R-:W-:-:S03]  /*08a0*/  IMAD R17, R14, UR15, R21 ;  /* 0x0000000f0e117c24 */ /* 0x000fc6000f8e0215 */
[----:B------:R-:W-:Y:S02]  /*08b0*/  ISETP.GE.OR P4, PT, R21, UR15, P0 ;  /* 0x0000000f15007c0c */ /* 0x000fe40008786670 */
[----:B------:R-:W-:Y:S01]  /*08c0*/  ISETP.GE.OR P5, PT, R16, UR15, P0 ;  /* 0x0000000f10007c0c */ /* 0x000fe200087a6670 */
[----:B-1----:R-:W-:Y:S01]  /*08d0*/  IMAD.WIDE R4, R17, 0x4, R4 ;  /* 0x0000000411047825 */ /* 0x002fe200078e0204 */
[----:B------:R-:W-:Y:S02]  /*08e0*/  IADD3 R16, PT, PT, R21, 0x3, RZ ;  /* 0x0000000315107810 */ /* 0x000fe40007ffe0ff */
[----:B------:R-:W-:Y:S02]  /*08f0*/  ISETP.GE.OR P6, PT, R18, UR15, P0 ;  /* 0x0000000f12007c0c */ /* 0x000fe400087c6670 */
[----:B------:R-:W-:Y:S01]  /*0900*/  ISETP.GE.OR P0, PT, R16, UR15, P0 ;  /* 0x0000000f10007c0c */ /* 0x000fe20008706670 */
[----:B--2---:R-:W-:-:S04]  /*0910*/  IMAD.WIDE R2, R19, 0x4, R2 ;  /* 0x0000000413027825 */ /* 0x004fc800078e0202 */
[----:B------:R-:W2:Y:S04]  /*0920*/  @!P4 LDG.E.CONSTANT R16, desc[UR12][R4.64] ;  /* 0x0000000c0410c981 */ /* 0x000ea8000c1e9900 */
[----:B------:R-:W2:Y:S04]  /*0930*/  @!P4 LDG.E.CONSTANT R17, desc[UR12][R2.64] ;  /* 0x0000000c0211c981 */ /* 0x000ea8000c1e9900 */
[----:B------:R-:W3:Y:S04]  /*0940*/  @!P5 LDG.E.CONSTANT R18, desc[UR12][R4.64+0x4] ;  /* 0x0000040c0412d981 */ /* 0x000ee8000c1e9900 */
[----:B------:R-:W3:Y:S04]  /*0950*/  @!P5 LDG.E.CONSTANT R19, desc[UR12][R2.64+0x4] ;  /* 0x0000040c0213d981 */ /* 0x000ee8000c1e9900 */
[----:B------:R-:W4:Y:S04]  /*0960*/  @!P6 LDG.E.CONSTANT R20, desc[UR12][R4.64+0x8] ;  /* 0x0000080c0414e981 */ /* 0x000f28000c1e9900 */
[----:B------:R-:W4:Y:S04]  /*0970*/  @!P6 LDG.E.CONSTANT R21, desc[UR12][R2.64+0x8] ;  /* 0x0000080c0215e981 */ /* 0x000f28000c1e9900 */
[----:B------:R-:W5:Y:S04]  /*0980*/  @!P0 LDG.E.CONSTANT R24, desc[UR12][R4.64+0xc] ;  /* 0x00000c0c04188981 */ /* 0x000f68000c1e9900 */
[----:B------:R-:W5:Y:S01]  /*0990*/  @!P0 LDG.E.CONSTANT R23, desc[UR12][R2.64+0xc] ;  /* 0x00000c0c02178981 */ /* 0x000f62000c1e9900 */
[----:B------:R-:W-:Y:S01]  /*09a0*/  UIADD3 UR6, UPT, UPT, UR6, 0x4, URZ ;  /* 0x0000000406067890 */ /* 0x000fe2000fffe0ff */
[----:B--2---:R-:W-:-:S04]  /*09b0*/  @!P4 FFMA R9, R16, R17, R9 ;  /* 0x000000111009c223 */ /* 0x004fc80000000009 */
[----:B---3--:R-:W-:-:S04]  /*09c0*/  @!P5 FFMA R9, R18, R19, R9 ;  /* 0x000000131209d223 */ /* 0x008fc80000000009 */
[----:B----4-:R-:W-:-:S04]  /*09d0*/  @!P6 FFMA R9, R20, R21, R9 ;  /* 0x000000151409e223 */ /* 0x010fc80000000009 */
[----:B-----5:R-:W-:-:S07]  /*09e0*/  @!P0 FFMA R9, R24, R23, R9 ;  /* 0x0000001718098223 */ /* 0x020fce0000000009 */
.L_x_4:
[----:B------:R-:W-:Y:S05]  /*09f0*/  @!P3 BRA `(.L_x_3) ;  /* 0x00000000009cb947 */ /* 0x000fea0003800000 */
[----:B------:R-:W-:Y:S02]  /*0a00*/  ISETP.NE.AND P0, PT, R22, 0x1, PT ;  /* 0x000000011600780c */ /* 0x000fe40003f05270 */
[----:B------:R-:W-:-:S11]  /*0a10*/  LOP3.LUT P4, RZ, R12, 0x1, RZ, 0xc0, !PT ;  /* 0x000000010cff7812 */ /* 0x000fd6000788c0ff */
[----:B------:R-:W-:Y:S05]  /*0a20*/  @!P0 BRA `(.L_x_5) ;  /* 0x00000000004c8947 */ /* 0x000fea0003800000 */
[----:B------:R-:W0:Y:S01]  /*0a30*/  LDCU.64 UR14, c[0x0][0x3a8] ;  /* 0x00007500ff0e77ac */ /* 0x000e220008000a00 */
[----:B------:R-:W1:Y:S01]  /*0a40*/  LDC.64 R4, c[0x0][0x380] ;  /* 0x0000e000ff047b82 */ /* 0x000e620000000a00 */
[----:B------:R-:W-:Y:S01]  /*0a50*/  IADD3 R17, PT, PT, R8, UR6, RZ ;  /* 0x0000000608117c10 */ /* 0x000fe2000fffe0ff */
[----:B------:R-:W-:-:S04]  /*0a60*/  IMAD R19, R15, R12, UR6 ;  /* 0x000000060f137e24 */ /* 0x000fc8000f8e020c */
[----:B------:R-:W-:Y:S02]  /*0a70*/  VIADD R16, R17, 0x1 ;  /* 0x0000000111107836 */ /* 0x000fe40000000000 */
[----:B------:R-:W2:Y:S01]  /*0a80*/  LDC.64 R2, c[0x0][0x388] ;  /* 0x0000e200ff027b82 */ /* 0x000ea20000000a00 */
[----:B0-----:R-:W-:-:S04]  /*0a90*/  ISETP.GE.AND P0, PT, R13, UR14, PT ;  /* 0x0000000e0d007c0c */ /* 0x001fc8000bf06270 */
[----:B------:R-:W-:Y:S01]  /*0aa0*/  ISETP.GE.OR P3, PT, R17, UR15, P0 ;  /* 0x0000000f11007c0c */ /* 0x000fe20008766670 */
[----:B------:R-:W-:Y:S01]  /*0ab0*/  IMAD R17, R14, UR15, R17 ;  /* 0x0000000f0e117c24 */ /* 0x000fe2000f8e0211 */
[----:B------:R-:W-:-:S03]  /*0ac0*/  ISETP.GE.OR P0, PT, R16, UR15, P0 ;  /* 0x0000000f10007c0c */ /* 0x000fc60008706670 */
[----:B-1----:R-:W-:-:S04]  /*0ad0*/  IMAD.WIDE R4, R17, 0x4, R4 ;  /* 0x0000000411047825 */ /* 0x002fc800078e0204 */
[----:B--2---:R-:W-:-:S04]  /*0ae0*/  IMAD.WIDE R2, R19, 0x4, R2 ;  /* 0x0000000413027825 */ /* 0x004fc800078e0202 */
[----:B------:R-:W2:Y:S04]  /*0af0*/  @!P3 LDG.E.CONSTANT R16, desc[UR12][R4.64] ;  /* 0x0000000c0410b981 */ /* 0x000ea8000c1e9900 */
[----:B------:R-:W2:Y:S04]  /*0b00*/  @!P3 LDG.E.CONSTANT R17, desc[UR12][R2.64] ;  /* 0x0000000c0211b981 */ /* 0x000ea8000c1e9900 */
[----:B------:R-:W3:Y:S04]  /*0b10*/  @!P0 LDG.E.CONSTANT R18, desc[UR12][R4.64+0x4] ;  /* 0x0000040c04128981 */ /* 0x000ee8000c1e9900 */
[----:B------:R-:W3:Y:S01]  /*0b20*/  @!P0 LDG.E.CONSTANT R19, desc[UR12][R2.64+0x4] ;  /* 0x0000040c02138981 */ /* 0x000ee2000c1e9900 */
[----:B------:R-:W-:Y:S01]  /*0b30*/  UIADD3 UR6, UPT, UPT, UR6, 0x2, URZ ;  /* 0x0000000206067890 */ /* 0x000fe2000fffe0ff */
[----:B--2---:R-:W-:-:S04]  /*0b40*/  @!P3 FFMA R9, R16, R17, R9 ;  /* 0x000000111009b223 */ /* 0x004fc80000000009 */
[----:B---3--:R-:W-:-:S07]  /*0b50*/  @!P0 FFMA R9, R18, R19, R9 ;  /* 0x0000001312098223 */ /* 0x008fce0000000009 */
.L_x_5:
[----:B------:R-:W-:Y:S05]  /*0b60*/  @!P4 BRA `(.L_x_3) ;  /* 0x000000000040c947 */ /* 0x000fea0003800000 */
[----:B------:R-:W0:Y:S01]  /*0b70*/  LDCU.64 UR14, c[0x0][0x3a8] ;  /* 0x00007500ff0e77ac */ /* 0x000e220008000a00 */
[----:B------:R-:W-:Y:S01]  /*0b80*/  IADD3 R17, PT, PT, R8, UR6, RZ ;  /* 0x0000000608117c10 */ /* 0x000fe2000fffe0ff */
[----:B------:R-:W-:Y:S03]  /*0b90*/  BSSY.RECONVERGENT B0, `(.L_x_3) ;  /* 0x000000d000007945 */ /* 0x000fe60003800200 */
[----:B0-----:R-:W-:-:S04]  /*0ba0*/  ISETP.GE.AND P0, PT, R17, UR15, PT ;  /* 0x0000000f11007c0c */ /* 0x001fc8000bf06270 */
[----:B------:R-:W-:-:S13]  /*0bb0*/  ISETP.GE.OR P0, PT, R13, UR14, P0 ;  /* 0x0000000e0d007c0c */ /* 0x000fda0008706670 */
[----:B------:R-:W-:Y:S05]  /*0bc0*/  @P0 BRA `(.L_x_6) ;  /* 0x0000000000240947 */ /* 0x000fea0003800000 */
[----:B------:R-:W0:Y:S01]  /*0bd0*/  LDC.64 R4, c[0x0][0x380] ;  /* 0x0000e000ff047b82 */ /* 0x000e220000000a00 */
[----:B------:R-:W-:Y:S02]  /*0be0*/  IMAD R13, R14, UR15, R17 ;  /* 0x0000000f0e0d7c24 */ /* 0x000fe4000f8e0211 */
[----:B------:R-:W-:-:S05]  /*0bf0*/  IMAD R15, R15, R12, UR6 ;  /* 0x000000060f0f7e24 */ /* 0x000fca000f8e020c */
[----:B------:R-:W1:Y:S01]  /*0c00*/  LDC.64 R2, c[0x0][0x388] ;  /* 0x0000e200ff027b82 */ /* 0x000e620000000a00 */
[----:B0-----:R-:W-:-:S06]  /*0c10*/  IMAD.WIDE R4, R13, 0x4, R4 ;  /* 0x000000040d047825 */ /* 0x001fcc00078e0204 */
[----:B------:R-:W2:Y:S01]  /*0c20*/  LDG.E.CONSTANT R4, desc[UR12][R4.64] ;  /* 0x0000000c04047981 */ /* 0x000ea2000c1e9900 */
[----:B-1----:R-:W-:-:S06]  /*0c30*/  IMAD.WIDE R2, R15, 0x4, R2 ;  /* 0x000000040f027825 */ /* 0x002fcc00078e0202 */
[----:B------:R-:W2:Y:S02]  /*0c40*/  LDG.E.CONSTANT R2, desc[UR12][R2.64] ;  /* 0x0000000c02027981 */ /* 0x000ea4000c1e9900 */
[----:B--2---:R-:W-:-:S07]  /*0c50*/  FFMA R9, R4, R2, R9 ;  /* 0x0000000204097223 */ /* 0x004fce0000000009 */
.L_x_6:
[----:B------:R-:W-:Y:S05]  /*0c60*/  BSYNC.RECONVERGENT B0 ;  /* 0x0000000000007941 */ /* 0x000fea0003800200 */
.L_x_3:
[----:B------:R-:W-:Y:S05]  /*0c70*/  @P2 BRA `(.L_x_7) ;  /* 0xfffffff400bc2947 */ /* 0x000fea000383ffff */
[----:B------:R-:W-:Y:S05]  /*0c80*/  @P1 BRA `(.L_x_8) ;  /* 0xfffffff400a01947 */ /* 0x000fea000383ffff */
.L_x_0:
[----:B------:R-:W0:Y:S08]  /*0c90*/  LDC.64 R2, c[0x0][0x390] ;  /* 0x0000e400ff027b82 */ /* 0x000e300000000a00 */
[----:B------:R-:W1:Y:S08]  /*0ca0*/  LDC R12, c[0x0][0x3b4] ;  /* 0x0000ed00ff0c7b82 */ /* 0x000e700000000800 */
[----:B------:R-:W1:Y:S01]  /*0cb0*/  LDC.64 R10, c[0x0][0x3a8] ;  /* 0x0000ea00ff0a7b82 */ /* 0x000e620000000a00 */
[----:B0-----:R-:W-:-:S07]  /*0cc0*/  ISETP.NE.U32.AND P0, PT, R2, RZ, PT ;  /* 0x000000ff0200720c */ /* 0x001fce0003f05070 */
[----:B------:R-:W0:Y:S01]  /*0cd0*/  LDC R2, c[0x0][0x3b0] ;  /* 0x0000ec00ff027b82 */ /* 0x000e220000000800 */
[----:B------:R-:W-:-:S13]  /*0ce0*/  ISETP.NE.AND.EX P0, PT, R3, RZ, PT, P0 ;  /* 0x000000ff0300720c */ /* 0x000fda0003f05300 */
[----:B------:R-:W2:Y:S02]  /*0cf0*/  @P0 LDC.64 R4, c[0x0][0x390] ;  /* 0x0000e400ff040b82 */ /* 0x000ea40000000a00 */
[----:B--2---:R-:W-:-:S06]  /*0d00*/  @P0 IMAD.WIDE.U32 R4, R7, 0x4, R4 ;  /* 0x0000000407040825 */ /* 0x004fcc00078e0004 */
[----:B------:R-:W2:Y:S01]  /*0d10*/  @P0 LDG.E.CONSTANT R4, desc[UR12][R4.64] ;  /* 0x0000000c04040981 */ /* 0x000ea2000c1e9900 */
[----:B0-----:R-:W-:Y:S01]  /*0d20*/  IMAD R0, R0, R2, R7 ;  /* 0x0000000200007224 */ /* 0x001fe200078e0207 */
[----:B-1----:R-:W-:Y:S01]  /*0d30*/  IADD3 R7, PT, PT, R10, -R12, RZ ;  /* 0x8000000c0a077210 */ /* 0x002fe20007ffe0ff */
[----:B------:R-:W0:Y:S01]  /*0d40*/  LDC.64 R2, c[0x0][0x398] ;  /* 0x0000e600ff027b82 */ /* 0x000e220000000a00 */
[----:B------:R-:W-:-:S03]  /*0d50*/  IMAD.IADD R12, R11, 0x1, -R12 ;  /* 0x000000010b0c7824 */ /* 0x000fc600078e0a0c */
[----:B------:R-:W-:-:S05]  /*0d60*/  IMAD R7, R7, R0, R0 ;  /* 0x0000000007077224 */ /* 0x000fca00078e0200 */
[----:B------:R-:W-:-:S05]  /*0d70*/  IADD3 R7, PT, PT, R6, R7, RZ ;  /* 0x0000000706077210 */ /* 0x000fca0007ffe0ff */
[----:B------:R-:W-:-:S05]  /*0d80*/  IMAD R7, R12, R7, R7 ;  /* 0x000000070c077224 */ /* 0x000fca00078e0207 */
[----:B------:R-:W-:-:S05]  /*0d90*/  IADD3 R7, PT, PT, R8, R7, RZ ;  /* 0x0000000708077210 */ /* 0x000fca0007ffe0ff */
[----:B0-----:R-:W-:-:S04]  /*0da0*/  IMAD.WIDE R2, R7, 0x4, R2 ;  /* 0x0000000407027825 */ /* 0x001fc800078e0202 */
[----:B--2---:R-:W-:-:S05]  /*0db0*/  @P0 FADD R9, R4, R9 ;  /* 0x0000000904090221 */ /* 0x004fca0000000000 */
[----:B------:R-:W-:Y:S01]  /*0dc0*/  STG.E desc[UR12][R2.64], R9 ;  /* 0x0000000902007986 */ /* 0x000fe2000c10190c */
[----:B------:R-:W-:Y:S05]  /*0dd0*/  EXIT ;  /* 0x000000000000794d */ /* 0x000fea0003800000 */
.L_x_9:
[----:B------:R-:W-:-:S00]  /*0de0*/  BRA `(.L_x_9) ;  /* 0xfffffffc00fc7947 */ /* 0x000fc0000383ffff */
[----:B------:R-:W-:-:S00]  /*0df0*/  NOP ;  /* 0x0000000000007918 */ /* 0x000fc00000000000 */
        /* <DEDUP_REMOVED lines=8> */
.L_x_10:


//--------------------- .nv.shared.reserved.0     --------------------------
	.section	.nv.shared.reserved.0,"aw",@nobits
	.weak		__nv_reservedSMEM_offset_0_alias
	.size		__nv_reservedSMEM_offset_0_alias, 0, 64
	.other		__nv_reservedSMEM_offset_0_alias,@"STO_CUDA_RESERVED_SHARED STV_DEFAULT"
__nv_reservedSMEM_offset_0_alias:
	.zero		0
	.zero		64


//--------------------- .nv.constant0._Z13conv2d_kernelPKfS0_S0_Pfiiiiii --------------------------
	.section	.nv.constant0._Z13conv2d_kernelPKfS0_S0_Pfiiiiii,"a",@progbits
	.sectionflags	@""
	.align	4
.nv.constant0._Z13conv2d_kernelPKfS0_S0_Pfiiiiii:
	.zero		952


//--------------------- SYMBOLS --------------------------

	.type		.nv.reservedSmem.offset0,@object
	.size		.nv.reservedSmem.offset0,0x4
